	.headerflags	@"EF_CUDA_TEXMODE_UNIFIED EF_CUDA_64BIT_ADDRESS EF_CUDA_ACCELERATORS EF_CUDA_SM90 EF_CUDA_VIRTUAL_SM(EF_CUDA_SM90)"
	.elftype	@"ET_EXEC"


//--------------------- .nv.info                  --------------------------
	.section	.nv.info,"",@"SHT_CUDA_INFO"
	.align	4


	//----- nvinfo : EIATTR_REGCOUNT
	.align		4
        /*0000*/ 	.byte	0x04, 0x2f
        /*0002*/ 	.short	(.L_1 - .L_0)
	.align		4
.L_0:
        /*0004*/ 	.word	index@(triton_poi_fused_convolution_relu_4)
        /*0008*/ 	.word	0x00000020


	//----- nvinfo : EIATTR_MIN_STACK_SIZE
	.align		4
.L_1:
        /*000c*/ 	.byte	0x04, 0x12
        /*000e*/ 	.short	(.L_3 - .L_2)
	.align		4
.L_2:
        /*0010*/ 	.word	index@(triton_poi_fused_convolution_relu_4)
        /*0014*/ 	.word	0x00000000


	//----- nvinfo : EIATTR_FRAME_SIZE
	.align		4
.L_3:
        /*0018*/ 	.byte	0x04, 0x11
        /*001a*/ 	.short	(.L_5 - .L_4)
	.align		4
.L_4:
        /*001c*/ 	.word	index@(triton_poi_fused_convolution_relu_4)
        /*0020*/ 	.word	0x00000000


	//----- nvinfo : EIATTR_MIN_STACK_SIZE
	.align		4
.L_5:
        /*0024*/ 	.byte	0x04, 0x12
        /*0026*/ 	.short	(.L_7 - .L_6)
	.align		4
.L_6:
        /*0028*/ 	.word	index@(triton_poi_fused_convolution_relu_4)
        /*002c*/ 	.word	0x00000000
.L_7:


//--------------------- .nv.info.triton_poi_fused_convolution_relu_4 --------------------------
	.section	.nv.info.triton_poi_fused_convolution_relu_4,"",@"SHT_CUDA_INFO"
	.sectionflags	@""
	.align	4


	//----- nvinfo : EIATTR_CUDA_API_VERSION
	.align		4
        /*0000*/ 	.byte	0x04, 0x37
        /*0002*/ 	.short	(.L_9 - .L_8)
.L_8:
        /*0004*/ 	.word	0x0000007c


	//----- nvinfo : EIATTR_KPARAM_INFO
	.align		4
.L_9:
        /*0008*/ 	.byte	0x04, 0x17
        /*000a*/ 	.short	(.L_11 - .L_10)
.L_10:
        /*000c*/ 	.word	0x00000000
        /*0010*/ 	.short	0x0004
        /*0012*/ 	.short	0x001c
        /*0014*/ 	.byte	0x00, 0xf0, 0x11, 0x00


	//----- nvinfo : EIATTR_KPARAM_INFO
	.align		4
.L_11:
        /*0018*/ 	.byte	0x04, 0x17
        /*001a*/ 	.short	(.L_13 - .L_12)
.L_12:
        /*001c*/ 	.word	0x00000000
        /*0020*/ 	.short	0x0003
        /*0022*/ 	.short	0x0018
        /*0024*/ 	.byte	0x00, 0xf0, 0x11, 0x00


	//----- nvinfo : EIATTR_KPARAM_INFO
	.align		4
.L_13:
        /*0028*/ 	.byte	0x04, 0x17
        /*002a*/ 	.short	(.L_15 - .L_14)
.L_14:
        /*002c*/ 	.word	0x00000000
        /*0030*/ 	.short	0x0002
        /*0032*/ 	.short	0x0010
        /*0034*/ 	.byte	0x00, 0xf4, 0x21, 0x00


	//----- nvinfo : EIATTR_KPARAM_INFO
	.align		4
.L_15:
        /*0038*/ 	.byte	0x04, 0x17
        /*003a*/ 	.short	(.L_17 - .L_16)
.L_16:
        /*003c*/ 	.word	0x00000000
        /*0040*/ 	.short	0x0001
        /*0042*/ 	.short	0x0008
        /*0044*/ 	.byte	0x00, 0xf4, 0x21, 0x00


	//----- nvinfo : EIATTR_KPARAM_INFO
	.align		4
.L_17:
        /*0048*/ 	.byte	0x04, 0x17
        /*004a*/ 	.short	(.L_19 - .L_18)
.L_18:
        /*004c*/ 	.word	0x00000000
        /*0050*/ 	.short	0x0000
        /*0052*/ 	.short	0x0000
        /*0054*/ 	.byte	0x00, 0xf4, 0x21, 0x00


	//----- nvinfo : EIATTR_SPARSE_MMA_MASK
	.align		4
.L_19:
        /*0058*/ 	.byte	0x03, 0x50
        /*005a*/ 	.short	0x0000


	//----- nvinfo : EIATTR_MAXREG_COUNT
	.align		4
        /*005c*/ 	.byte	0x03, 0x1b
        /*005e*/ 	.short	0x00ff


	//----- nvinfo : EIATTR_EXIT_INSTR_OFFSETS
	.align		4
        /*0060*/ 	.byte	0x04, 0x1c
        /*0062*/ 	.short	(.L_21 - .L_20)


	//   ....[0]....
.L_20:
        /*0064*/ 	.word	0x00000b90


	//   ....[1]....
        /*0068*/ 	.word	0x00000c20


	//----- nvinfo : EIATTR_REQNTID
	.align		4
.L_21:
        /*006c*/ 	.byte	0x04, 0x10
        /*006e*/ 	.short	(.L_23 - .L_22)
.L_22:
        /*0070*/ 	.word	0x00000100
        /*0074*/ 	.word	0x00000001
        /*0078*/ 	.word	0x00000001


	//----- nvinfo : EIATTR_CBANK_PARAM_SIZE
	.align		4
.L_23:
        /*007c*/ 	.byte	0x03, 0x19
        /*007e*/ 	.short	0x0020


	//----- nvinfo : EIATTR_PARAM_CBANK
	.align		4
        /*0080*/ 	.byte	0x04, 0x0a
        /*0082*/ 	.short	(.L_25 - .L_24)
	.align		4
.L_24:
        /*0084*/ 	.word	index@(.nv.constant0.triton_poi_fused_convolution_relu_4)
        /*0088*/ 	.short	0x0210
        /*008a*/ 	.short	0x0020


	//----- nvinfo : EIATTR_SW_WAR
	.align		4
.L_25:
        /*008c*/ 	.byte	0x04, 0x36
        /*008e*/ 	.short	(.L_27 - .L_26)
.L_26:
        /*0090*/ 	.word	0x00000008
.L_27:


//--------------------- .nv.callgraph             --------------------------
	.section	.nv.callgraph,"",@"SHT_CUDA_CALLGRAPH"
	.align	4
	.sectionentsize	8
	.align		4
        /*0000*/ 	.word	0x00000000
	.align		4
        /*0004*/ 	.word	0xffffffff
	.align		4
        /*0008*/ 	.word	0x00000000
	.align		4
        /*000c*/ 	.word	0xfffffffe
	.align		4
        /*0010*/ 	.word	0x00000000
	.align		4
        /*0014*/ 	.word	0xfffffffd
	.align		4
        /*0018*/ 	.word	0x00000000
	.align		4
        /*001c*/ 	.word	0xfffffffc


//--------------------- .text.triton_poi_fused_convolution_relu_4 --------------------------
	.section	.text.triton_poi_fused_convolution_relu_4,"ax",@progbits
	.sectionflags	@"SHF_BARRIERS=1"
	.align	128
        .global         triton_poi_fused_convolution_relu_4
        .type           triton_poi_fused_convolution_relu_4,@function
        .size           triton_poi_fused_convolution_relu_4,(.L_x_1 - triton_poi_fused_convolution_relu_4)
        .other          triton_poi_fused_convolution_relu_4,@"STO_CUDA_ENTRY STV_DEFAULT"
triton_poi_fused_convolution_relu_4:
.text.triton_poi_fused_convolution_relu_4:
[----:B------:R-:W0:Y:S01]  /*0000*/  LDC R1, c[0x0][0x28] ;  /* 0x00000a00ff017b82 */ /* 0x000e220000000800 */
[----:B------:R-:W1:Y:S07]  /*0010*/  S2R R27, SR_CTAID.Y ;  /* 0x00000000001b7919 */ /* 0x000e6e0000002600 */
[----:B------:R-:W2:Y:S01]  /*0020*/  LDC.64 R28, c[0x0][0x210] ;  /* 0x00008400ff1c7b82 */ /* 0x000ea20000000a00 */
[----:B------:R-:W-:Y:S01]  /*0030*/  ULDC.64 UR6, c[0x0][0x208] ;  /* 0x0000820000067ab9 */ /* 0x000fe20000000a00 */
[----:B------:R-:W-:Y:S01]  /*0040*/  CS2R R6, SRZ ;  /* 0x0000000000067805 */ /* 0x000fe2000001ff00 */
[----:B------:R-:W3:Y:S01]  /*0050*/  S2R R0, SR_TID.X ;  /* 0x0000000000007919 */ /* 0x000ee20000002100 */
[----:B------:R-:W-:-:S02]  /*0060*/  CS2R R8, SRZ ;  /* 0x0000000000087805 */ /* 0x000fc4000001ff00 */
[----:B------:R-:W-:Y:S01]  /*0070*/  CS2R R10, SRZ ;  /* 0x00000000000a7805 */ /* 0x000fe2000001ff00 */
[----:B------:R-:W4:Y:S01]  /*0080*/  S2R R25, SR_CTAID.X ;  /* 0x0000000000197919 */ /* 0x000f220000002500 */
[----:B-1----:R-:W-:Y:S02]  /*0090*/  IMAD.SHL.U32 R27, R27, 0x10, RZ ;  /* 0x000000101b1b7824 */ /* 0x002fe400078e00ff */
[----:B---3--:R-:W-:Y:S01]  /*00a0*/  IMAD.SHL.U32 R24, R0, 0x4, RZ ;  /* 0x0000000400187824 */ /* 0x008fe200078e00ff */
[----:B------:R-:W-:-:S04]  /*00b0*/  SHF.R.U32.HI R26, RZ, 0x2, R0 ;  /* 0x00000002ff1a7819 */ /* 0x000fc80000011600 */
[----:B------:R-:W-:Y:S02]  /*00c0*/  LOP3.LUT R2, R27, 0xc, R24, 0xf8, !PT ;  /* 0x0000000c1b027812 */ /* 0x000fe400078ef818 */
[----:B------:R-:W-:Y:S02]  /*00d0*/  SGXT.U32 R26, R26, 0x6 ;  /* 0x000000061a1a781a */ /* 0x000fe40000000000 */
[----:B------:R-:W-:Y:S02]  /*00e0*/  SHF.R.S32.HI R3, RZ, 0x1f, R2 ;  /* 0x0000001fff037819 */ /* 0x000fe40000011402 */
[----:B------:R-:W-:Y:S02]  /*00f0*/  ISETP.GE.AND P0, PT, R2, 0x100, PT ;  /* 0x000001000200780c */ /* 0x000fe40003f06270 */
[----:B------:R-:W-:Y:S02]  /*0100*/  LEA.HI R3, R3, R2, RZ, 0x6 ;  /* 0x0000000203037211 */ /* 0x000fe400078f30ff */
[----:B----4-:R-:W-:-:S02]  /*0110*/  PRMT R21, R26, 0x6540, R25 ;  /* 0x000065401a157816 */ /* 0x010fc40000000019 */
[C---:B------:R-:W-:Y:S01]  /*0120*/  LOP3.LUT R23, R3.reuse, 0xffffffc0, RZ, 0xc0, !PT ;  /* 0xffffffc003177812 */ /* 0x040fe200078ec0ff */
[----:B------:R-:W-:-:S04]  /*0130*/  IMAD.SHL.U32 R3, R3, 0x1000, RZ ;  /* 0x0000100003037824 */ /* 0x000fc800078e00ff */
[----:B------:R-:W-:Y:S01]  /*0140*/  IMAD.IADD R23, R2, 0x1, -R23 ;  /* 0x0000000102177824 */ /* 0x000fe200078e0a17 */
[----:B------:R-:W-:Y:S02]  /*0150*/  LOP3.LUT R4, R3, 0xfffc0000, RZ, 0xc0, !PT ;  /* 0xfffc000003047812 */ /* 0x000fe400078ec0ff */
[----:B------:R-:W1:Y:S03]  /*0160*/  LDC.64 R2, c[0x0][0x218] ;  /* 0x00008600ff027b82 */ /* 0x000e660000000a00 */
[----:B------:R-:W-:-:S04]  /*0170*/  IMAD.IADD R4, R23, 0x1, R4 ;  /* 0x0000000117047824 */ /* 0x000fc800078e0204 */
[----:B------:R-:W-:Y:S01]  /*0180*/  IMAD R21, R21, 0x40, R4 ;  /* 0x0000004015157824 */ /* 0x000fe200078e0204 */
[----:B------:R-:W-:Y:S02]  /*0190*/  CS2R R12, SRZ ;  /* 0x00000000000c7805 */ /* 0x000fe4000001ff00 */
[----:B------:R-:W-:Y:S02]  /*01a0*/  CS2R R14, SRZ ;  /* 0x00000000000e7805 */ /* 0x000fe4000001ff00 */
[----:B------:R-:W-:Y:S01]  /*01b0*/  CS2R R4, SRZ ;  /* 0x0000000000047805 */ /* 0x000fe2000001ff00 */
[C---:B------:R-:W-:Y:S02]  /*01c0*/  VIADD R20, R21.reuse, 0x2000 ;  /* 0x0000200015147836 */ /* 0x040fe40000000000 */
[C---:B------:R-:W-:Y:S02]  /*01d0*/  VIADD R19, R21.reuse, 0x1000 ;  /* 0x0000100015137836 */ /* 0x040fe40000000000 */
[----:B--2---:R-:W-:-:S04]  /*01e0*/  IMAD.WIDE R16, R21, 0x4, R28 ;  /* 0x0000000415107825 */ /* 0x004fc800078e021c */
[----:B------:R-:W-:Y:S01]  /*01f0*/  VIADD R22, R21, 0x3000 ;  /* 0x0000300015167836 */ /* 0x000fe20000000000 */
[----:B------:R-:W2:Y:S01]  /*0200*/  @!P0 LDG.E.EL.128 R4, desc[UR6][R16.64] ;  /* 0x0000000610048981 */ /* 0x000ea2000c2e1d00 */
[----:B------:R-:W-:-:S04]  /*0210*/  IMAD.WIDE R20, R20, 0x4, R28 ;  /* 0x0000000414147825 */ /* 0x000fc800078e021c */
[--C-:B------:R-:W-:Y:S01]  /*0220*/  IMAD.WIDE R18, R19, 0x4, R28.reuse ;  /* 0x0000000413127825 */ /* 0x100fe200078e021c */
[----:B------:R3:W4:Y:S03]  /*0230*/  @!P0 LDG.E.EL.128 R12, desc[UR6][R20.64] ;  /* 0x00000006140c8981 */ /* 0x000726000c2e1d00 */
[----:B------:R-:W-:Y:S01]  /*0240*/  IMAD.WIDE R28, R22, 0x4, R28 ;  /* 0x00000004161c7825 */ /* 0x000fe200078e021c */
[----:B------:R5:W2:Y:S03]  /*0250*/  @!P0 LDG.E.EL.128 R8, desc[UR6][R18.64] ;  /* 0x0000000612088981 */ /* 0x000aa6000c2e1d00 */
[----:B-1----:R-:W-:Y:S01]  /*0260*/  IMAD.WIDE R2, R23, 0x4, R2 ;  /* 0x0000000417027825 */ /* 0x002fe200078e0202 */
[----:B------:R-:W-:Y:S02]  /*0270*/  CS2R R22, SRZ ;  /* 0x0000000000167805 */ /* 0x000fe4000001ff00 */
[----:B---3--:R-:W-:-:S02]  /*0280*/  CS2R R20, SRZ ;  /* 0x0000000000147805 */ /* 0x008fc4000001ff00 */
[----:B------:R-:W-:Y:S02]  /*0290*/  CS2R R16, SRZ ;  /* 0x0000000000107805 */ /* 0x000fe4000001ff00 */
[----:B0----5:R-:W-:Y:S02]  /*02a0*/  CS2R R18, SRZ ;  /* 0x0000000000127805 */ /* 0x021fe4000001ff00 */
[----:B------:R0:W2:Y:S04]  /*02b0*/  @!P0 LDG.E.EL.128 R20, desc[UR6][R2.64] ;  /* 0x0000000602148981 */ /* 0x0000a8000c2e1d00 */
[----:B------:R-:W3:Y:S01]  /*02c0*/  @!P0 LDG.E.EL.128 R16, desc[UR6][R28.64] ;  /* 0x000000061c108981 */ /* 0x000ee2000c2e1d00 */
[----:B------:R-:W-:-:S04]  /*02d0*/  SHF.R.U32.HI R0, RZ, 0x6, R0 ;  /* 0x00000006ff007819 */ /* 0x000fc80000011600 */
[----:B------:R-:W-:-:S04]  /*02e0*/  SGXT.U32 R0, R0, 0x2 ;  /* 0x000000020000781a */ /* 0x000fc80000000000 */
[----:B------:R-:W-:Y:S02]  /*02f0*/  LOP3.LUT R0, R27, R0, RZ, 0xfc, !PT ;  /* 0x000000001b007212 */ /* 0x000fe400078efcff */
[----:B------:R-:W0:Y:S01]  /*0300*/  S2R R27, SR_TID.X ;  /* 0x00000000001b7919 */ /* 0x000e220000002100 */
[----:B------:R-:W1:Y:S01]  /*0310*/  S2UR UR5, SR_CgaCtaId ;  /* 0x00000000000579c3 */ /* 0x000e620000008800 */
[----:B------:R-:W-:Y:S02]  /*0320*/  UMOV UR4, 0x400 ;  /* 0x0000040000047882 */ /* 0x000fe40000000000 */
[----:B-1----:R-:W-:Y:S01]  /*0330*/  UPRMT UR4, UR5, 0x654, UR4 ;  /* 0x0000065405047896 */ /* 0x002fe20008000004 */
[----:B0-----:R-:W-:-:S05]  /*0340*/  IMAD.SHL.U32 R3, R27, 0x400, RZ ;  /* 0x000004001b037824 */ /* 0x001fca00078e00ff */
[----:B------:R-:W-:-:S04]  /*0350*/  LOP3.LUT R3, R3, 0xc00, RZ, 0xc0, !PT ;  /* 0x00000c0003037812 */ /* 0x000fc800078ec0ff */
[----:B------:R-:W-:Y:S01]  /*0360*/  LOP3.LUT R2, R3, 0x100, RZ, 0xfc, !PT ;  /* 0x0000010003027812 */ /* 0x000fe200078efcff */
[----:B------:R-:W-:Y:S01]  /*0370*/  IMAD.SHL.U32 R27, R27, 0x4, RZ ;  /* 0x000000041b1b7824 */ /* 0x000fe200078e00ff */
[----:B------:R-:W-:-:S04]  /*0380*/  LOP3.LUT R24, R24, 0xfc, RZ, 0xc0, !PT ;  /* 0x000000fc18187812 */ /* 0x000fc800078ec0ff */
[----:B------:R-:W-:Y:S02]  /*0390*/  PRMT R25, R24, 0x6540, R25 ;  /* 0x0000654018197816 */ /* 0x000fe40000000019 */
[C---:B--2---:R-:W-:Y:S01]  /*03a0*/  FSETP.GEU.AND P4, PT, R20.reuse, -R4, PT ;  /* 0x800000041400720b */ /* 0x044fe20003f8e000 */
[C---:B------:R-:W-:Y:S01]  /*03b0*/  FADD R4, R20.reuse, R4 ;  /* 0x0000000414047221 */ /* 0x040fe20000000000 */
[C---:B----4-:R-:W-:Y:S01]  /*03c0*/  FSETP.GEU.AND P3, PT, R20.reuse, -R12, PT ;  /* 0x8000000c1400720b */ /* 0x050fe20003f6e000 */
[C---:B------:R-:W-:Y:S01]  /*03d0*/  FADD R12, R20.reuse, R12 ;  /* 0x0000000c140c7221 */ /* 0x040fe20000000000 */
[C---:B------:R-:W-:Y:S01]  /*03e0*/  FSETP.GEU.AND P5, PT, R21.reuse, -R9, PT ;  /* 0x800000091500720b */ /* 0x040fe20003fae000 */
[C---:B------:R-:W-:Y:S01]  /*03f0*/  FADD R9, R21.reuse, R9 ;  /* 0x0000000915097221 */ /* 0x040fe20000000000 */
[C---:B------:R-:W-:Y:S01]  /*0400*/  FSETP.GEU.AND P6, PT, R21.reuse, -R13, PT ;  /* 0x8000000d1500720b */ /* 0x040fe20003fce000 */
[----:B------:R-:W-:Y:S01]  /*0410*/  FADD R13, R21, R13 ;  /* 0x0000000d150d7221 */ /* 0x000fe20000000000 */
[C---:B------:R-:W-:Y:S01]  /*0420*/  FSETP.GEU.AND P2, PT, R20.reuse, -R8, PT ;  /* 0x800000081400720b */ /* 0x040fe20003f4e000 */
[----:B------:R-:W-:Y:S01]  /*0430*/  FADD R8, R20, R8 ;  /* 0x0000000814087221 */ /* 0x000fe20000000000 */
[----:B------:R-:W-:-:S02]  /*0440*/  FSEL R4, R4, RZ, P4 ;  /* 0x000000ff04047208 */ /* 0x000fc40002000000 */
[----:B------:R-:W-:Y:S02]  /*0450*/  FSEL R12, R12, RZ, P3 ;  /* 0x000000ff0c0c7208 */ /* 0x000fe40001800000 */
[C---:B------:R-:W-:Y:S01]  /*0460*/  FSETP.GEU.AND P4, PT, R22.reuse, -R10, PT ;  /* 0x8000000a1600720b */ /* 0x040fe20003f8e000 */
[----:B------:R-:W-:Y:S01]  /*0470*/  FADD R10, R22, R10 ;  /* 0x0000000a160a7221 */ /* 0x000fe20000000000 */
[----:B------:R-:W-:Y:S02]  /*0480*/  FSEL R9, R9, RZ, P5 ;  /* 0x000000ff09097208 */ /* 0x000fe40002800000 */
[----:B------:R-:W-:Y:S02]  /*0490*/  FSEL R13, R13, RZ, P6 ;  /* 0x000000ff0d0d7208 */ /* 0x000fe40003000000 */
[C---:B---3--:R-:W-:Y:S01]  /*04a0*/  FSETP.GEU.AND P1, PT, R20.reuse, -R16, PT ;  /* 0x800000101400720b */ /* 0x048fe20003f2e000 */
[----:B------:R-:W-:Y:S01]  /*04b0*/  FADD R16, R20, R16 ;  /* 0x0000001014107221 */ /* 0x000fe20000000000 */
[C---:B------:R-:W-:Y:S01]  /*04c0*/  FSETP.GEU.AND P3, PT, R22.reuse, -R6, PT ;  /* 0x800000061600720b */ /* 0x040fe20003f6e000 */
[C---:B------:R-:W-:Y:S01]  /*04d0*/  FADD R6, R22.reuse, R6 ;  /* 0x0000000616067221 */ /* 0x040fe20000000000 */
[C---:B------:R-:W-:Y:S01]  /*04e0*/  FSETP.GEU.AND P5, PT, R22.reuse, -R14, PT ;  /* 0x8000000e1600720b */ /* 0x040fe20003fae000 */
[C---:B------:R-:W-:Y:S01]  /*04f0*/  FADD R14, R22.reuse, R14 ;  /* 0x0000000e160e7221 */ /* 0x040fe20000000000 */
[C---:B------:R-:W-:Y:S01]  /*0500*/  FSETP.GEU.AND P6, PT, R22.reuse, -R18, PT ;  /* 0x800000121600720b */ /* 0x040fe20003fce000 */
[----:B------:R-:W-:Y:S01]  /*0510*/  FADD R18, R22, R18 ;  /* 0x0000001216127221 */ /* 0x000fe20000000000 */
[----:B------:R-:W-:-:S02]  /*0520*/  FSEL R8, R8, RZ, P2 ;  /* 0x000000ff08087208 */ /* 0x000fc40001000000 */
[C---:B------:R-:W-:Y:S01]  /*0530*/  FSETP.GEU.AND P0, PT, R21.reuse, -R5, PT ;  /* 0x800000051500720b */ /* 0x040fe20003f0e000 */
[C---:B------:R-:W-:Y:S01]  /*0540*/  FADD R5, R21.reuse, R5 ;  /* 0x0000000515057221 */ /* 0x040fe20000000000 */
[C---:B------:R-:W-:Y:S01]  /*0550*/  FSETP.GEU.AND P2, PT, R21.reuse, -R17, PT ;  /* 0x800000111500720b */ /* 0x040fe20003f4e000 */
[----:B------:R-:W-:Y:S01]  /*0560*/  FADD R17, R21, R17 ;  /* 0x0000001115117221 */ /* 0x000fe20000000000 */
[C---:B------:R-:W-:Y:S02]  /*0570*/  LOP3.LUT R20, R3.reuse, R26, RZ, 0xfc, !PT ;  /* 0x0000001a03147212 */ /* 0x040fe400078efcff */
[C---:B------:R-:W-:Y:S02]  /*0580*/  LOP3.LUT R22, R3.reuse, 0x200, RZ, 0xfc, !PT ;  /* 0x0000020003167812 */ /* 0x040fe400078efcff */
[C---:B------:R-:W-:Y:S02]  /*0590*/  LOP3.LUT R26, R3.reuse, 0x300, RZ, 0xfc, !PT ;  /* 0x00000300031a7812 */ /* 0x040fe400078efcff */
[----:B------:R-:W-:-:S02]  /*05a0*/  LEA.HI R21, R3, UR4, RZ, 0x1a ;  /* 0x0000000403157c11 */ /* 0x000fc4000f8fd0ff */
[----:B------:R-:W-:Y:S02]  /*05b0*/  LEA.HI R3, R2, UR4, RZ, 0x1a ;  /* 0x0000000402037c11 */ /* 0x000fe4000f8fd0ff */
[----:B------:R-:W-:Y:S02]  /*05c0*/  FSEL R10, R10, RZ, P4 ;  /* 0x000000ff0a0a7208 */ /* 0x000fe40002000000 */
[----:B------:R-:W-:Y:S02]  /*05d0*/  LEA.HI R29, R22, UR4, RZ, 0x1a ;  /* 0x00000004161d7c11 */ /* 0x000fe4000f8fd0ff */
[C---:B------:R-:W-:Y:S01]  /*05e0*/  FSETP.GEU.AND P4, PT, R23.reuse, -R7, PT ;  /* 0x800000071700720b */ /* 0x040fe20003f8e000 */
[----:B------:R-:W-:Y:S01]  /*05f0*/  FADD R7, R23, R7 ;  /* 0x0000000717077221 */ /* 0x000fe20000000000 */
[----:B------:R-:W-:Y:S01]  /*0600*/  LEA.HI R26, R26, UR4, RZ, 0x1a ;  /* 0x000000041a1a7c11 */ /* 0x000fe2000f8fd0ff */
[C---:B------:R-:W-:Y:S01]  /*0610*/  IMAD R21, R20.reuse, 0x4, R21 ;  /* 0x0000000414157824 */ /* 0x040fe200078e0215 */
[----:B------:R-:W-:Y:S01]  /*0620*/  FSEL R5, R5, RZ, P0 ;  /* 0x000000ff05057208 */ /* 0x000fe20000000000 */
[C---:B------:R-:W-:Y:S01]  /*0630*/  IMAD R2, R20.reuse, 0x4, R3 ;  /* 0x0000000414027824 */ /* 0x040fe200078e0203 */
[----:B------:R-:W-:Y:S01]  /*0640*/  FSETP.GEU.AND P0, PT, R23, -R11, PT ;  /* 0x8000000b1700720b */ /* 0x000fe20003f0e000 */
[----:B------:R-:W-:-:S02]  /*0650*/  IMAD R3, R20, 0x4, R29 ;  /* 0x0000000414037824 */ /* 0x000fc400078e021d */
[----:B------:R-:W-:Y:S01]  /*0660*/  FADD R11, R23, R11 ;  /* 0x0000000b170b7221 */ /* 0x000fe20000000000 */
[----:B------:R-:W-:Y:S01]  /*0670*/  FSEL R6, R6, RZ, P3 ;  /* 0x000000ff06067208 */ /* 0x000fe20001800000 */
[----:B------:R-:W-:Y:S01]  /*0680*/  IMAD R20, R20, 0x4, R26 ;  /* 0x0000000414147824 */ /* 0x000fe200078e021a */
[----:B------:R-:W-:Y:S01]  /*0690*/  FSEL R7, R7, RZ, P4 ;  /* 0x000000ff07077208 */ /* 0x000fe20002000000 */
[----:B------:R0:W-:Y:S01]  /*06a0*/  STS [R21], R4 ;  /* 0x0000000415007388 */ /* 0x0001e20000000800 */
[C---:B------:R-:W-:Y:S01]  /*06b0*/  FSETP.GEU.AND P3, PT, R23.reuse, -R15, PT ;  /* 0x8000000f1700720b */ /* 0x040fe20003f6e000 */
[----:B------:R-:W-:Y:S01]  /*06c0*/  FADD R15, R23, R15 ;  /* 0x0000000f170f7221 */ /* 0x000fe20000000000 */
[----:B------:R-:W-:Y:S01]  /*06d0*/  FSEL R11, R11, RZ, P0 ;  /* 0x000000ff0b0b7208 */ /* 0x000fe20000000000 */
[----:B------:R1:W-:Y:S01]  /*06e0*/  STS [R2+0x400], R5 ;  /* 0x0004000502007388 */ /* 0x0003e20000000800 */
[----:B------:R-:W-:-:S03]  /*06f0*/  FSETP.GEU.AND P0, PT, R23, -R19, PT ;  /* 0x800000131700720b */ /* 0x000fc60003f0e000 */
[----:B------:R2:W-:Y:S01]  /*0700*/  STS [R3+0x800], R6 ;  /* 0x0008000603007388 */ /* 0x0005e20000000800 */
[----:B------:R-:W-:Y:S01]  /*0710*/  FADD R19, R23, R19 ;  /* 0x0000001317137221 */ /* 0x000fe20000000000 */
[----:B------:R-:W-:Y:S02]  /*0720*/  FSEL R14, R14, RZ, P5 ;  /* 0x000000ff0e0e7208 */ /* 0x000fe40002800000 */
[----:B------:R-:W-:Y:S01]  /*0730*/  STS [R20+0xc00], R7 ;  /* 0x000c000714007388 */ /* 0x000fe20000000800 */
[----:B------:R-:W-:-:S03]  /*0740*/  FSEL R15, R15, RZ, P3 ;  /* 0x000000ff0f0f7208 */ /* 0x000fc60001800000 */
[----:B------:R3:W-:Y:S01]  /*0750*/  STS [R21+0x100], R8 ;  /* 0x0001000815007388 */ /* 0x0007e20000000800 */
[----:B0-----:R-:W-:-:S03]  /*0760*/  FSEL R4, R16, RZ, P1 ;  /* 0x000000ff10047208 */ /* 0x001fc60000800000 */
[----:B------:R-:W-:Y:S01]  /*0770*/  STS [R2+0x500], R9 ;  /* 0x0005000902007388 */ /* 0x000fe20000000800 */
[----:B------:R-:W-:-:S03]  /*0780*/  FSEL R17, R17, RZ, P2 ;  /* 0x000000ff11117208 */ /* 0x000fc60001000000 */
[----:B------:R-:W-:Y:S01]  /*0790*/  STS [R3+0x900], R10 ;  /* 0x0009000a03007388 */ /* 0x000fe20000000800 */
[----:B------:R-:W-:-:S03]  /*07a0*/  FSEL R18, R18, RZ, P6 ;  /* 0x000000ff12127208 */ /* 0x000fc60003000000 */
[----:B------:R-:W-:Y:S01]  /*07b0*/  STS [R20+0xd00], R11 ;  /* 0x000d000b14007388 */ /* 0x000fe20000000800 */
[----:B------:R-:W-:-:S03]  /*07c0*/  FSEL R19, R19, RZ, P0 ;  /* 0x000000ff13137208 */ /* 0x000fc60000000000 */
[----:B------:R-:W-:Y:S04]  /*07d0*/  STS [R21+0x200], R12 ;  /* 0x0002000c15007388 */ /* 0x000fe80000000800 */
[----:B------:R-:W-:Y:S04]  /*07e0*/  STS [R2+0x600], R13 ;  /* 0x0006000d02007388 */ /* 0x000fe80000000800 */
[----:B------:R-:W-:Y:S04]  /*07f0*/  STS [R3+0xa00], R14 ;  /* 0x000a000e03007388 */ /* 0x000fe80000000800 */
[----:B------:R-:W-:Y:S01]  /*0800*/  STS [R20+0xe00], R15 ;  /* 0x000e000f14007388 */ /* 0x000fe20000000800 */
[----:B------:R-:W-:-:S03]  /*0810*/  LOP3.LUT R16, R27, 0x3fc, RZ, 0xc0, !PT ;  /* 0x000003fc1b107812 */ /* 0x000fc600078ec0ff */
[----:B------:R0:W-:Y:S04]  /*0820*/  STS [R21+0x300], R4 ;  /* 0x0003000415007388 */ /* 0x0001e80000000800 */
[----:B------:R4:W-:Y:S04]  /*0830*/  STS [R2+0x700], R17 ;  /* 0x0007001102007388 */ /* 0x0009e80000000800 */
[----:B------:R5:W-:Y:S04]  /*0840*/  STS [R3+0xb00], R18 ;  /* 0x000b001203007388 */ /* 0x000be80000000800 */
[----:B------:R-:W-:Y:S01]  /*0850*/  STS [R20+0xf00], R19 ;  /* 0x000f001314007388 */ /* 0x000fe20000000800 */
[----:B-1----:R-:W-:-:S02]  /*0860*/  LOP3.LUT R5, R16, 0x400, RZ, 0xfc, !PT ;  /* 0x0000040010057812 */ /* 0x002fc400078efcff */
[----:B--2---:R-:W-:Y:S02]  /*0870*/  LOP3.LUT R6, R16, 0x800, RZ, 0xfc, !PT ;  /* 0x0000080010067812 */ /* 0x004fe400078efcff */
[----:B---3--:R-:W-:Y:S02]  /*0880*/  SHF.R.U32.HI R8, RZ, 0x8, R27 ;  /* 0x00000008ff087819 */ /* 0x008fe4000001161b */
[----:B------:R-:W-:Y:S02]  /*0890*/  SHF.R.U32.HI R5, RZ, 0x6, R5 ;  /* 0x00000006ff057819 */ /* 0x000fe40000011605 */
[----:B------:R-:W-:Y:S02]  /*08a0*/  SHF.R.U32.HI R7, RZ, 0x6, R6 ;  /* 0x00000006ff077819 */ /* 0x000fe40000011606 */
[----:B0-----:R-:W-:Y:S02]  /*08b0*/  SGXT.U32 R4, R8, 0x2 ;  /* 0x000000020804781a */ /* 0x001fe40000000000 */
[----:B------:R-:W-:-:S02]  /*08c0*/  LOP3.LUT R6, R5, 0x1c, RZ, 0xc0, !PT ;  /* 0x0000001c05067812 */ /* 0x000fc400078ec0ff */
[----:B------:R-:W-:Y:S02]  /*08d0*/  LOP3.LUT R8, R7, 0x2c, RZ, 0xc0, !PT ;  /* 0x0000002c07087812 */ /* 0x000fe400078ec0ff */
[----:B------:R-:W-:Y:S01]  /*08e0*/  LEA R5, R4, UR4, 0x2 ;  /* 0x0000000404057c11 */ /* 0x000fe2000f8e10ff */
[----:B------:R-:W-:Y:S01]  /*08f0*/  VIADD R7, R6, UR4 ;  /* 0x0000000406077c36 */ /* 0x000fe20008000000 */
[----:B----4-:R-:W-:Y:S01]  /*0900*/  LOP3.LUT R2, R4, 0x3fc, R27, 0xf8, !PT ;  /* 0x000003fc04027812 */ /* 0x010fe200078ef81b */
[----:B------:R-:W-:Y:S02]  /*0910*/  VIADD R9, R8, UR4 ;  /* 0x0000000408097c36 */ /* 0x000fe40008000000 */
[----:B------:R-:W-:Y:S01]  /*0920*/  IMAD R17, R16, 0x4, R5 ;  /* 0x0000000410117824 */ /* 0x000fe200078e0205 */
[----:B------:R-:W-:Y:S01]  /*0930*/  BAR.SYNC.DEFER_BLOCKING 0x0 ;  /* 0x0000000000007b1d */ /* 0x000fe20000010000 */
[----:B------:R-:W-:Y:S01]  /*0940*/  LEA R2, R2, UR4, 0x2 ;  /* 0x0000000402027c11 */ /* 0x000fe2000f8e10ff */
[----:B-----5:R-:W-:-:S02]  /*0950*/  IMAD R18, R16, 0x4, R7 ;  /* 0x0000000410127824 */ /* 0x020fc400078e0207 */
[C---:B------:R-:W-:Y:S02]  /*0960*/  IMAD R21, R16.reuse, 0x4, R9 ;  /* 0x0000000410157824 */ /* 0x040fe400078e0209 */
[----:B------:R0:W-:Y:S04]  /*0970*/  LDS R4, [R2] ;  /* 0x0000000002047984 */ /* 0x0001e80000000800 */
[----:B------:R-:W-:Y:S04]  /*0980*/  LDS R5, [R17+0x4] ;  /* 0x0000040011057984 */ /* 0x000fe80000000800 */
[----:B------:R-:W-:Y:S01]  /*0990*/  LDS R6, [R17+0x8] ;  /* 0x0000080011067984 */ /* 0x000fe20000000800 */
[----:B0-----:R-:W0:Y:S03]  /*09a0*/  LDC.64 R2, c[0x0][0x220] ;  /* 0x00008800ff027b82 */ /* 0x001e260000000a00 */
[----:B------:R1:W2:Y:S04]  /*09b0*/  LDS R7, [R17+0xc] ;  /* 0x00000c0011077984 */ /* 0x0002a80000000800 */
[----:B------:R-:W-:Y:S04]  /*09c0*/  LDS R8, [R18+0x1000] ;  /* 0x0010000012087984 */ /* 0x000fe80000000800 */
[----:B------:R-:W-:Y:S04]  /*09d0*/  LDS R9, [R18+0x1004] ;  /* 0x0010040012097984 */ /* 0x000fe80000000800 */
[----:B------:R-:W-:Y:S04]  /*09e0*/  LDS R10, [R18+0x1008] ;  /* 0x00100800120a7984 */ /* 0x000fe80000000800 */
[----:B------:R3:W4:Y:S04]  /*09f0*/  LDS R11, [R18+0x100c] ;  /* 0x00100c00120b7984 */ /* 0x0007280000000800 */
[----:B------:R-:W-:Y:S04]  /*0a00*/  LDS R12, [R21+0x2000] ;  /* 0x00200000150c7984 */ /* 0x000fe80000000800 */
[----:B------:R-:W-:Y:S04]  /*0a10*/  LDS R13, [R21+0x2004] ;  /* 0x00200400150d7984 */ /* 0x000fe80000000800 */
[----:B------:R-:W-:Y:S04]  /*0a20*/  LDS R14, [R21+0x2008] ;  /* 0x00200800150e7984 */ /* 0x000fe80000000800 */
[----:B------:R5:W4:Y:S01]  /*0a30*/  LDS R15, [R21+0x200c] ;  /* 0x00200c00150f7984 */ /* 0x000b220000000800 */
[----:B-1----:R-:W-:-:S02]  /*0a40*/  LOP3.LUT R17, R16, 0xc00, RZ, 0xfc, !PT ;  /* 0x00000c0010117812 */ /* 0x002fc400078efcff */
[C---:B---3--:R-:W-:Y:S02]  /*0a50*/  LOP3.LUT R18, R0.reuse, 0x4, RZ, 0xfc, !PT ;  /* 0x0000000400127812 */ /* 0x048fe400078efcff */
[----:B------:R-:W-:Y:S02]  /*0a60*/  SHF.R.U32.HI R22, RZ, 0x6, R17 ;  /* 0x00000006ff167819 */ /* 0x000fe40000011611 */
[C---:B------:R-:W-:Y:S02]  /*0a70*/  LOP3.LUT R20, R0.reuse, 0x8, RZ, 0xfc, !PT ;  /* 0x0000000800147812 */ /* 0x040fe400078efcff */
[C---:B------:R-:W-:Y:S02]  /*0a80*/  LOP3.LUT R17, R0.reuse, 0xc, RZ, 0xfc, !PT ;  /* 0x0000000c00117812 */ /* 0x040fe400078efcff */
[----:B------:R-:W-:Y:S02]  /*0a90*/  ISETP.GE.AND P1, PT, R0, 0x100, PT ;  /* 0x000001000000780c */ /* 0x000fe40003f26270 */
[----:B------:R-:W-:-:S02]  /*0aa0*/  ISETP.GE.AND P2, PT, R18, 0x100, PT ;  /* 0x000001001200780c */ /* 0x000fc40003f46270 */
[----:B------:R-:W-:Y:S01]  /*0ab0*/  ISETP.GE.AND P3, PT, R20, 0x100, PT ;  /* 0x000001001400780c */ /* 0x000fe20003f66270 */
[--C-:B------:R-:W-:Y:S01]  /*0ac0*/  IMAD R19, R0, 0x1000, R25.reuse ;  /* 0x0000100000137824 */ /* 0x100fe200078e0219 */
[----:B------:R-:W-:Y:S01]  /*0ad0*/  ISETP.GE.AND P0, PT, R17, 0x100, PT ;  /* 0x000001001100780c */ /* 0x000fe20003f06270 */
[--C-:B-----5:R-:W-:Y:S01]  /*0ae0*/  IMAD R21, R18, 0x1000, R25.reuse ;  /* 0x0000100012157824 */ /* 0x120fe200078e0219 */
[----:B------:R-:W-:Y:S01]  /*0af0*/  LOP3.LUT R22, R22, 0x3c, RZ, 0xc0, !PT ;  /* 0x0000003c16167812 */ /* 0x000fe200078ec0ff */
[----:B------:R-:W-:Y:S02]  /*0b00*/  IMAD R23, R20, 0x1000, R25 ;  /* 0x0000100014177824 */ /* 0x000fe400078e0219 */
[----:B0-----:R-:W-:-:S04]  /*0b10*/  IMAD.WIDE R18, R19, 0x4, R2 ;  /* 0x0000000413127825 */ /* 0x001fc800078e0202 */
[----:B------:R-:W-:Y:S02]  /*0b20*/  VIADD R17, R22, UR4 ;  /* 0x0000000416117c36 */ /* 0x000fe40008000000 */
[--C-:B------:R-:W-:Y:S01]  /*0b30*/  IMAD.WIDE R20, R21, 0x4, R2.reuse ;  /* 0x0000000415147825 */ /* 0x100fe200078e0202 */
[----:B--2---:R0:W-:Y:S03]  /*0b40*/  @!P1 STG.E.128 desc[UR6][R18.64], R4 ;  /* 0x0000000412009986 */ /* 0x0041e6000c101d06 */
[----:B------:R-:W-:Y:S01]  /*0b50*/  IMAD.WIDE R22, R23, 0x4, R2 ;  /* 0x0000000417167825 */ /* 0x000fe200078e0202 */
[----:B----4-:R0:W-:Y:S03]  /*0b60*/  @!P2 STG.E.128 desc[UR6][R20.64], R8 ;  /* 0x000000081400a986 */ /* 0x0101e6000c101d06 */
[----:B------:R-:W-:Y:S01]  /*0b70*/  IMAD R17, R16, 0x4, R17 ;  /* 0x0000000410117824 */ /* 0x000fe200078e0211 */
[----:B------:R0:W-:Y:S02]  /*0b80*/  @!P3 STG.E.128 desc[UR6][R22.64], R12 ;  /* 0x0000000c1600b986 */ /* 0x0001e4000c101d06 */
[----:B0-----:R-:W-:Y:S05]  /*0b90*/  @P0 EXIT ;  /* 0x000000000000094d */ /* 0x001fea0003800000 */
[----:B0-----:R-:W-:Y:S01]  /*0ba0*/  LDS R4, [R17+0x3000] ;  /* 0x0030000011047984 */ /* 0x001fe20000000800 */
[----:B------:R-:W-:-:S03]  /*0bb0*/  LOP3.LUT R0, R0, 0xc, RZ, 0xfc, !PT ;  /* 0x0000000c00007812 */ /* 0x000fc600078efcff */
[----:B------:R-:W-:Y:S02]  /*0bc0*/  LDS R5, [R17+0x3004] ;  /* 0x0030040011057984 */ /* 0x000fe40000000800 */
[----:B------:R-:W-:Y:S02]  /*0bd0*/  IMAD R25, R0, 0x1000, R25 ;  /* 0x0000100000197824 */ /* 0x000fe400078e0219 */
[----:B------:R-:W-:Y:S02]  /*0be0*/  LDS R6, [R17+0x3008] ;  /* 0x0030080011067984 */ /* 0x000fe40000000800 */
[----:B------:R-:W-:Y:S02]  /*0bf0*/  IMAD.WIDE R2, R25, 0x4, R2 ;  /* 0x0000000419027825 */ /* 0x000fe400078e0202 */
[----:B------:R-:W0:Y:S04]  /*0c00*/  LDS R7, [R17+0x300c] ;  /* 0x00300c0011077984 */ /* 0x000e280000000800 */
[----:B0-----:R-:W-:Y:S01]  /*0c10*/  STG.E.128 desc[UR6][R2.64], R4 ;  /* 0x0000000402007986 */ /* 0x001fe2000c101d06 */
[----:B------:R-:W-:Y:S05]  /*0c20*/  EXIT ;  /* 0x000000000000794d */ /* 0x000fea0003800000 */
.L_x_0:
[----:B------:R-:W-:-:S00]  /*0c30*/  BRA `(.L_x_0) ;  /* 0xfffffffc00fc7947 */ /* 0x000fc0000383ffff */
[----:B------:R-:W-:-:S00]  /*0c40*/  NOP ;  /* 0x0000000000007918 */ /* 0x000fc00000000000 */
        /* <DEDUP_REMOVED lines=11> */
.L_x_1:


//--------------------- .nv.shared.triton_poi_fused_convolution_relu_4 --------------------------
	.section	.nv.shared.triton_poi_fused_convolution_relu_4,"aw",@nobits
	.sectionflags	@""
	.align	16
	.zero		1024


//--------------------- .nv.constant0.triton_poi_fused_convolution_relu_4 --------------------------
	.section	.nv.constant0.triton_poi_fused_convolution_relu_4,"a",@progbits
	.sectionflags	@""
	.align	4
.nv.constant0.triton_poi_fused_convolution_relu_4:
	.zero		560
